//
// Generated by NVIDIA NVVM Compiler
//
// Compiler Build ID: CL-36424714
// Cuda compilation tools, release 13.0, V13.0.88
// Based on NVVM 20.0.0
//

.version 9.0
.target sm_100
.address_size 64

	// .globl	_Z17increment_counterv
.global .align 4 .u32 my_global_counter;

.visible .entry _Z17increment_counterv()
{
	.reg .b32 	%r<2>;

	atom.global.add.u32 	%r1, [my_global_counter], 1;
	ret;

}
	// .globl	_Z12read_counterPi
.visible .entry _Z12read_counterPi(
	.param .u64 .ptr .align 1 _Z12read_counterPi_param_0
)
{
	.reg .pred 	%p<2>;
	.reg .b32 	%r<5>;
	.reg .b64 	%rd<3>;

	ld.param.u64 	%rd1, [_Z12read_counterPi_param_0];
	mov.u32 	%r1, %tid.x;
	mov.u32 	%r2, %ctaid.x;
	or.b32  	%r3, %r1, %r2;
	setp.ne.s32 	%p1, %r3, 0;
	@%p1 bra 	$L__BB1_2;
	cvta.to.global.u64 	%rd2, %rd1;
	ld.global.u32 	%r4, [my_global_counter];
	st.global.u32 	[%rd2], %r4;
$L__BB1_2:
	ret;

}


// ===== COMPILED SASS (sm_100) =====

	.target	sm_100

	.elftype	@"ET_EXEC"


//--------------------- .note.nv.tkinfo           --------------------------
	.section	.note.nv.tkinfo,"",@"SHT_NOTE"
	.sectionflags	@"SHF_NOTE_NV_TKINFO"
	.tkinfo
        /*0018*/ 	.word	0x00000002
        /*0030*/ 	.string	""
        /*0030*/ 	.string	"ptxas"
        /*0030*/ 	.string	"Cuda compilation tools, release 13.0, V13.0.88"
        /*0030*/ 	.string	"Build cuda_13.0.r13.0/compiler.36424714_0"
        /*0030*/ 	.string	"-arch sm_100 -m 64 "



//--------------------- .note.nv.cuinfo           --------------------------
	.section	.note.nv.cuinfo,"",@"SHT_NOTE"
	.sectionflags	@"SHF_NOTE_NV_CUINFO"
        /*0018*/ 	.short	0x0002
        /*001a*/ 	.short	0x0064
        /*001c*/ 	.short	0x0082
	.zero		2


//--------------------- .nv.info                  --------------------------
	.section	.nv.info,"",@"SHT_CUDA_INFO"
	.align	4


	//----- nvinfo : EIATTR_REGCOUNT
	.align		4
        /*0000*/ 	.byte	0x04, 0x2f
        /*0002*/ 	.short	(.L_2 - .L_1)
	.align		4
.L_1:
        /*0004*/ 	.word	index@(_Z17increment_counterv)
        /*0008*/ 	.word	0x00000008


	//----- nvinfo : EIATTR_FRAME_SIZE
	.align		4
.L_2:
        /*000c*/ 	.byte	0x04, 0x11
        /*000e*/ 	.short	(.L_4 - .L_3)
	.align		4
.L_3:
        /*0010*/ 	.word	index@(_Z17increment_counterv)
        /*0014*/ 	.word	0x00000000


	//----- nvinfo : EIATTR_REGCOUNT
	.align		4
.L_4:
        /*0018*/ 	.byte	0x04, 0x2f
        /*001a*/ 	.short	(.L_6 - .L_5)
	.align		4
.L_5:
        /*001c*/ 	.word	index@(_Z12read_counterPi)
        /*0020*/ 	.word	0x00000008


	//----- nvinfo : EIATTR_FRAME_SIZE
	.align		4
.L_6:
        /*0024*/ 	.byte	0x04, 0x11
        /*0026*/ 	.short	(.L_8 - .L_7)
	.align		4
.L_7:
        /*0028*/ 	.word	index@(_Z12read_counterPi)
        /*002c*/ 	.word	0x00000000


	//----- nvinfo : EIATTR_MIN_STACK_SIZE
	.align		4
.L_8:
        /*0030*/ 	.byte	0x04, 0x12
        /*0032*/ 	.short	(.L_10 - .L_9)
	.align		4
.L_9:
        /*0034*/ 	.word	index@(_Z12read_counterPi)
        /*0038*/ 	.word	0x00000000


	//----- nvinfo : EIATTR_MIN_STACK_SIZE
	.align		4
.L_10:
        /*003c*/ 	.byte	0x04, 0x12
        /*003e*/ 	.short	(.L_12 - .L_11)
	.align		4
.L_11:
        /*0040*/ 	.word	index@(_Z17increment_counterv)
        /*0044*/ 	.word	0x00000000
.L_12:


//--------------------- .nv.compat                --------------------------
	.section	.nv.compat,"",@"SHT_CUDA_COMPAT_INFO"
	.align	4
        /*0000*/ 	.byte	0x02, 0x09, 0x00, 0x00, 0x02, 0x02, 0x01, 0x00, 0x02, 0x05, 0x05, 0x00, 0x03, 0x07, 0x01, 0x01
        /*0010*/ 	.byte	0x02, 0x03, 0x00, 0x00, 0x02, 0x06, 0x01, 0x00, 0x04, 0x0b, 0x08, 0x00, 0x09, 0x00, 0x00, 0x00
        /*0020*/ 	.byte	0x00, 0x00, 0x00, 0x00


//--------------------- .nv.info._Z12read_counterPi --------------------------
	.section	.nv.info._Z12read_counterPi,"",@"SHT_CUDA_INFO"
	.sectionflags	@""
	.align	4


	//----- nvinfo : EIATTR_CUDA_API_VERSION
	.align		4
        /*0000*/ 	.byte	0x04, 0x37
        /*0002*/ 	.short	(.L_14 - .L_13)
.L_13:
        /*0004*/ 	.word	0x00000082


	//----- nvinfo : EIATTR_KPARAM_INFO
	.align		4
.L_14:
        /*0008*/ 	.byte	0x04, 0x17
        /*000a*/ 	.short	(.L_16 - .L_15)
.L_15:
        /*000c*/ 	.word	0x00000000
        /*0010*/ 	.short	0x0000
        /*0012*/ 	.short	0x0000
        /*0014*/ 	.byte	0x00, 0xf5, 0x21, 0x00


	//----- nvinfo : EIATTR_SPARSE_MMA_MASK
	.align		4
.L_16:
        /*0018*/ 	.byte	0x03, 0x50
        /*001a*/ 	.short	0x0000


	//----- nvinfo : EIATTR_MAXREG_COUNT
	.align		4
        /*001c*/ 	.byte	0x03, 0x1b
        /*001e*/ 	.short	0x00ff


	//----- nvinfo : EIATTR_MERCURY_ISA_VERSION
	.align		4
        /*0020*/ 	.byte	0x03, 0x5f
        /*0022*/ 	.short	0x0101


	//----- nvinfo : EIATTR_VRC_CTA_INIT_COUNT
	.align		4
        /*0024*/ 	.byte	0x02, 0x4a
	.zero		1
	.zero		1


	//----- nvinfo : EIATTR_EXIT_INSTR_OFFSETS
	.align		4
        /*0028*/ 	.byte	0x04, 0x1c
        /*002a*/ 	.short	(.L_18 - .L_17)


	//   ....[0]....
.L_17:
        /*002c*/ 	.word	0x00000040


	//   ....[1]....
        /*0030*/ 	.word	0x000000a0


	//----- nvinfo : EIATTR_CBANK_PARAM_SIZE
	.align		4
.L_18:
        /*0034*/ 	.byte	0x03, 0x19
        /*0036*/ 	.short	0x0008


	//----- nvinfo : EIATTR_PARAM_CBANK
	.align		4
        /*0038*/ 	.byte	0x04, 0x0a
        /*003a*/ 	.short	(.L_20 - .L_19)
	.align		4
.L_19:
        /*003c*/ 	.word	index@(.nv.constant0._Z12read_counterPi)
        /*0040*/ 	.short	0x0380
        /*0042*/ 	.short	0x0008


	//----- nvinfo : EIATTR_SW_WAR
	.align		4
.L_20:
        /*0044*/ 	.byte	0x04, 0x36
        /*0046*/ 	.short	(.L_22 - .L_21)
.L_21:
        /*0048*/ 	.word	0x00000008
.L_22:


//--------------------- .nv.info._Z17increment_counterv --------------------------
	.section	.nv.info._Z17increment_counterv,"",@"SHT_CUDA_INFO"
	.sectionflags	@""
	.align	4


	//----- nvinfo : EIATTR_CUDA_API_VERSION
	.align		4
        /*0000*/ 	.byte	0x04, 0x37
        /*0002*/ 	.short	(.L_24 - .L_23)
.L_23:
        /*0004*/ 	.word	0x00000082


	//----- nvinfo : EIATTR_SPARSE_MMA_MASK
	.align		4
.L_24:
        /*0008*/ 	.byte	0x03, 0x50
        /*000a*/ 	.short	0x0000


	//----- nvinfo : EIATTR_MAXREG_COUNT
	.align		4
        /*000c*/ 	.byte	0x03, 0x1b
        /*000e*/ 	.short	0x00ff


	//----- nvinfo : EIATTR_MERCURY_ISA_VERSION
	.align		4
        /*0010*/ 	.byte	0x03, 0x5f
        /*0012*/ 	.short	0x0101


	//----- nvinfo : EIATTR_INT_WARP_WIDE_INSTR_OFFSETS
	.align		4
        /*0014*/ 	.byte	0x04, 0x31
        /*0016*/ 	.short	(.L_26 - .L_25)


	//   ....[0]....
.L_25:
        /*0018*/ 	.word	0x00000030


	//----- nvinfo : EIATTR_VRC_CTA_INIT_COUNT
	.align		4
.L_26:
        /*001c*/ 	.byte	0x02, 0x4a
	.zero		1
	.zero		1


	//----- nvinfo : EIATTR_EXIT_INSTR_OFFSETS
	.align		4
        /*0020*/ 	.byte	0x04, 0x1c
        /*0022*/ 	.short	(.L_28 - .L_27)


	//   ....[0]....
.L_27:
        /*0024*/ 	.word	0x00000090


	//----- nvinfo : EIATTR_SW_WAR
	.align		4
.L_28:
        /*0028*/ 	.byte	0x04, 0x36
        /*002a*/ 	.short	(.L_30 - .L_29)
.L_29:
        /*002c*/ 	.word	0x00000008
.L_30:


//--------------------- .nv.callgraph             --------------------------
	.section	.nv.callgraph,"",@"SHT_CUDA_CALLGRAPH"
	.align	4
	.sectionentsize	8
	.align		4
        /*0000*/ 	.word	0x00000000
	.align		4
        /*0004*/ 	.word	0xffffffff
	.align		4
        /*0008*/ 	.word	0x00000000
	.align		4
        /*000c*/ 	.word	0xfffffffe
	.align		4
        /*0010*/ 	.word	0x00000000
	.align		4
        /*0014*/ 	.word	0xfffffffd
	.align		4
        /*0018*/ 	.word	0x00000000
	.align		4
        /*001c*/ 	.word	0xfffffffc


//--------------------- .nv.constant4             --------------------------
	.section	.nv.constant4,"a",@progbits
	.align	8
	.align		8
.nv.constant4:
        /*0000*/ 	.dword	my_global_counter


//--------------------- .text._Z12read_counterPi  --------------------------
	.section	.text._Z12read_counterPi,"ax",@progbits
	.align	128
        .global         _Z12read_counterPi
        .type           _Z12read_counterPi,@function
        .size           _Z12read_counterPi,(.L_x_2 - _Z12read_counterPi)
        .other          _Z12read_counterPi,@"STO_CUDA_ENTRY STV_DEFAULT"
_Z12read_counterPi:
.text._Z12read_counterPi:
[----:B------:R-:W-:Y:S01]  /*0000*/  LDC R1, c[0x0][0x37c] ;  /* 0x0000df00ff017b82 */ /* 0x000fe20000000800 */
[----:B------:R-:W0:Y:S07]  /*0010*/  S2R R0, SR_TID.X ;  /* 0x0000000000007919 */ /* 0x000e2e0000002100 */
[----:B------:R-:W0:Y:S02]  /*0020*/  S2UR UR4, SR_CTAID.X ;  /* 0x00000000000479c3 */ /* 0x000e240000002500 */
[----:B0-----:R-:W-:-:S13]  /*0030*/  LOP3.LUT P0, RZ, R0, UR4, RZ, 0xfc, !PT ;  /* 0x0000000400ff7c12 */ /* 0x001fda000f80fcff */
[----:B------:R-:W-:Y:S05]  /*0040*/  @P0 EXIT ;  /* 0x000000000000094d */ /* 0x000fea0003800000 */
[----:B------:R-:W0:Y:S01]  /*0050*/  LDC.64 R2, c[0x4][RZ] ;  /* 0x01000000ff027b82 */ /* 0x000e220000000a00 */
[----:B------:R-:W0:Y:S02]  /*0060*/  LDCU.64 UR4, c[0x0][0x358] ;  /* 0x00006b00ff0477ac */ /* 0x000e240008000a00 */
[----:B0-----:R-:W2:Y:S05]  /*0070*/  LDG.E R3, desc[UR4][R2.64] ;  /* 0x0000000402037981 */ /* 0x001eaa000c1e1900 */
[----:B------:R-:W2:Y:S02]  /*0080*/  LDC.64 R4, c[0x0][0x380] ;  /* 0x0000e000ff047b82 */ /* 0x000ea40000000a00 */
[----:B--2---:R-:W-:Y:S01]  /*0090*/  STG.E desc[UR4][R4.64], R3 ;  /* 0x0000000304007986 */ /* 0x004fe2000c101904 */
[----:B------:R-:W-:Y:S05]  /*00a0*/  EXIT ;  /* 0x000000000000794d */ /* 0x000fea0003800000 */
.L_x_0:
[----:B------:R-:W-:-:S00]  /*00b0*/  BRA `(.L_x_0) ;  /* 0xfffffffc00fc7947 */ /* 0x000fc0000383ffff */
[----:B------:R-:W-:-:S00]  /*00c0*/  NOP ;  /* 0x0000000000007918 */ /* 0x000fc00000000000 */
        /* <DEDUP_REMOVED lines=11> */
.L_x_2:


//--------------------- .text._Z17increment_counterv --------------------------
	.section	.text._Z17increment_counterv,"ax",@progbits
	.align	128
        .global         _Z17increment_counterv
        .type           _Z17increment_counterv,@function
        .size           _Z17increment_counterv,(.L_x_3 - _Z17increment_counterv)
        .other          _Z17increment_counterv,@"STO_CUDA_ENTRY STV_DEFAULT"
_Z17increment_counterv:
.text._Z17increment_counterv:
[----:B------:R-:W-:Y:S01]  /*0000*/  LDC R1, c[0x0][0x37c] ;  /* 0x0000df00ff017b82 */ /* 0x000fe20000000800 */
[----:B------:R-:W0:Y:S07]  /*0010*/  S2R R0, SR_LANEID ;  /* 0x0000000000007919 */ /* 0x000e2e0000000000 */
[----:B------:R-:W1:Y:S01]  /*0020*/  LDC.64 R2, c[0x4][RZ] ;  /* 0x01000000ff027b82 */ /* 0x000e620000000a00 */
[----:B------:R-:W-:Y:S01]  /*0030*/  VOTEU.ANY UR6, UPT, PT ;  /* 0x0000000000067886 */ /* 0x000fe200038e0100 */
[----:B------:R-:W1:Y:S01]  /*0040*/  LDCU.64 UR4, c[0x0][0x358] ;  /* 0x00006b00ff0477ac */ /* 0x000e620008000a00 */
[----:B------:R-:W1:Y:S01]  /*0050*/  POPC R5, UR6 ;  /* 0x0000000600057d09 */ /* 0x000e620008000000 */
[----:B------:R-:W-:-:S06]  /*0060*/  UFLO.U32 UR7, UR6 ;  /* 0x00000006000772bd */ /* 0x000fcc00080e0000 */
[----:B0-----:R-:W-:-:S13]  /*0070*/  ISETP.EQ.U32.AND P0, PT, R0, UR7, PT ;  /* 0x0000000700007c0c */ /* 0x001fda000bf02070 */
[----:B-1----:R-:W-:Y:S01]  /*0080*/  @P0 REDG.E.ADD.STRONG.GPU desc[UR4][R2.64], R5 ;  /* 0x000000050200098e */ /* 0x002fe2000c12e104 */
[----:B------:R-:W-:Y:S05]  /*0090*/  EXIT ;  /* 0x000000000000794d */ /* 0x000fea0003800000 */
.L_x_1:
        /* <DEDUP_REMOVED lines=14> */
.L_x_3:


//--------------------- .nv.shared.reserved.0     --------------------------
	.section	.nv.shared.reserved.0,"aw",@nobits
	.weak		__nv_reservedSMEM_offset_0_alias
	.size		__nv_reservedSMEM_offset_0_alias, 0, 64
	.other		__nv_reservedSMEM_offset_0_alias,@"STO_CUDA_RESERVED_SHARED STV_DEFAULT"
__nv_reservedSMEM_offset_0_alias:
	.zero		0
	.zero		64


//--------------------- .nv.global                --------------------------
	.section	.nv.global,"aw",@nobits
	.align	4
.nv.global:
	.type		my_global_counter,@object
	.size		my_global_counter,(.L_0 - my_global_counter)
my_global_counter:
	.zero		4
.L_0:


//--------------------- .nv.constant0._Z12read_counterPi --------------------------
	.section	.nv.constant0._Z12read_counterPi,"a",@progbits
	.sectionflags	@""
	.align	4
.nv.constant0._Z12read_counterPi:
	.zero		904


//--------------------- .nv.constant0._Z17increment_counterv --------------------------
	.section	.nv.constant0._Z17increment_counterv,"a",@progbits
	.sectionflags	@""
	.align	4
.nv.constant0._Z17increment_counterv:
	.zero		896


//--------------------- SYMBOLS --------------------------

	.type		.nv.reservedSmem.offset0,@object
	.size		.nv.reservedSmem.offset0,0x4
